	.headerflags	@"EF_CUDA_TEXMODE_UNIFIED EF_CUDA_64BIT_ADDRESS EF_CUDA_ACCELERATORS EF_CUDA_SM90 EF_CUDA_VIRTUAL_SM(EF_CUDA_SM90)"
	.elftype	@"ET_EXEC"


//--------------------- .nv.info                  --------------------------
	.section	.nv.info,"",@"SHT_CUDA_INFO"
	.align	4


	//----- nvinfo : EIATTR_REGCOUNT
	.align		4
        /*0000*/ 	.byte	0x04, 0x2f
        /*0002*/ 	.short	(.L_1 - .L_0)
	.align		4
.L_0:
        /*0004*/ 	.word	index@(triton_poi_fused_mul_0)
        /*0008*/ 	.word	0x00000018


	//----- nvinfo : EIATTR_MIN_STACK_SIZE
	.align		4
.L_1:
        /*000c*/ 	.byte	0x04, 0x12
        /*000e*/ 	.short	(.L_3 - .L_2)
	.align		4
.L_2:
        /*0010*/ 	.word	index@(triton_poi_fused_mul_0)
        /*0014*/ 	.word	0x00000000


	//----- nvinfo : EIATTR_FRAME_SIZE
	.align		4
.L_3:
        /*0018*/ 	.byte	0x04, 0x11
        /*001a*/ 	.short	(.L_5 - .L_4)
	.align		4
.L_4:
        /*001c*/ 	.word	index@(triton_poi_fused_mul_0)
        /*0020*/ 	.word	0x00000000


	//----- nvinfo : EIATTR_MIN_STACK_SIZE
	.align		4
.L_5:
        /*0024*/ 	.byte	0x04, 0x12
        /*0026*/ 	.short	(.L_7 - .L_6)
	.align		4
.L_6:
        /*0028*/ 	.word	index@(triton_poi_fused_mul_0)
        /*002c*/ 	.word	0x00000000
.L_7:


//--------------------- .nv.info.triton_poi_fused_mul_0 --------------------------
	.section	.nv.info.triton_poi_fused_mul_0,"",@"SHT_CUDA_INFO"
	.sectionflags	@""
	.align	4


	//----- nvinfo : EIATTR_CUDA_API_VERSION
	.align		4
        /*0000*/ 	.byte	0x04, 0x37
        /*0002*/ 	.short	(.L_9 - .L_8)
.L_8:
        /*0004*/ 	.word	0x0000007c


	//----- nvinfo : EIATTR_KPARAM_INFO
	.align		4
.L_9:
        /*0008*/ 	.byte	0x04, 0x17
        /*000a*/ 	.short	(.L_11 - .L_10)
.L_10:
        /*000c*/ 	.word	0x00000000
        /*0010*/ 	.short	0x0006
        /*0012*/ 	.short	0x0030
        /*0014*/ 	.byte	0x00, 0xf0, 0x11, 0x00


	//----- nvinfo : EIATTR_KPARAM_INFO
	.align		4
.L_11:
        /*0018*/ 	.byte	0x04, 0x17
        /*001a*/ 	.short	(.L_13 - .L_12)
.L_12:
        /*001c*/ 	.word	0x00000000
        /*0020*/ 	.short	0x0005
        /*0022*/ 	.short	0x0028
        /*0024*/ 	.byte	0x00, 0xf4, 0x21, 0x00


	//----- nvinfo : EIATTR_KPARAM_INFO
	.align		4
.L_13:
        /*0028*/ 	.byte	0x04, 0x17
        /*002a*/ 	.short	(.L_15 - .L_14)
.L_14:
        /*002c*/ 	.word	0x00000000
        /*0030*/ 	.short	0x0004
        /*0032*/ 	.short	0x0020
        /*0034*/ 	.byte	0x00, 0xf4, 0x21, 0x00


	//----- nvinfo : EIATTR_KPARAM_INFO
	.align		4
.L_15:
        /*0038*/ 	.byte	0x04, 0x17
        /*003a*/ 	.short	(.L_17 - .L_16)
.L_16:
        /*003c*/ 	.word	0x00000000
        /*0040*/ 	.short	0x0003
        /*0042*/ 	.short	0x0018
        /*0044*/ 	.byte	0x00, 0xf4, 0x21, 0x00


	//----- nvinfo : EIATTR_KPARAM_INFO
	.align		4
.L_17:
        /*0048*/ 	.byte	0x04, 0x17
        /*004a*/ 	.short	(.L_19 - .L_18)
.L_18:
        /*004c*/ 	.word	0x00000000
        /*0050*/ 	.short	0x0002
        /*0052*/ 	.short	0x0010
        /*0054*/ 	.byte	0x00, 0xf4, 0x21, 0x00


	//----- nvinfo : EIATTR_KPARAM_INFO
	.align		4
.L_19:
        /*0058*/ 	.byte	0x04, 0x17
        /*005a*/ 	.short	(.L_21 - .L_20)
.L_20:
        /*005c*/ 	.word	0x00000000
        /*0060*/ 	.short	0x0001
        /*0062*/ 	.short	0x0008
        /*0064*/ 	.byte	0x00, 0xf4, 0x21, 0x00


	//----- nvinfo : EIATTR_KPARAM_INFO
	.align		4
.L_21:
        /*0068*/ 	.byte	0x04, 0x17
        /*006a*/ 	.short	(.L_23 - .L_22)
.L_22:
        /*006c*/ 	.word	0x00000000
        /*0070*/ 	.short	0x0000
        /*0072*/ 	.short	0x0000
        /*0074*/ 	.byte	0x00, 0xf4, 0x21, 0x00


	//----- nvinfo : EIATTR_SPARSE_MMA_MASK
	.align		4
.L_23:
        /*0078*/ 	.byte	0x03, 0x50
        /*007a*/ 	.short	0x0000


	//----- nvinfo : EIATTR_MAXREG_COUNT
	.align		4
        /*007c*/ 	.byte	0x03, 0x1b
        /*007e*/ 	.short	0x00ff


	//----- nvinfo : EIATTR_EXIT_INSTR_OFFSETS
	.align		4
        /*0080*/ 	.byte	0x04, 0x1c
        /*0082*/ 	.short	(.L_25 - .L_24)


	//   ....[0]....
.L_24:
        /*0084*/ 	.word	0x000002b0


	//   ....[1]....
        /*0088*/ 	.word	0x000002d0


	//----- nvinfo : EIATTR_REQNTID
	.align		4
.L_25:
        /*008c*/ 	.byte	0x04, 0x10
        /*008e*/ 	.short	(.L_27 - .L_26)
.L_26:
        /*0090*/ 	.word	0x00000020
        /*0094*/ 	.word	0x00000001
        /*0098*/ 	.word	0x00000001


	//----- nvinfo : EIATTR_CBANK_PARAM_SIZE
	.align		4
.L_27:
        /*009c*/ 	.byte	0x03, 0x19
        /*009e*/ 	.short	0x0034


	//----- nvinfo : EIATTR_PARAM_CBANK
	.align		4
        /*00a0*/ 	.byte	0x04, 0x0a
        /*00a2*/ 	.short	(.L_29 - .L_28)
	.align		4
.L_28:
        /*00a4*/ 	.word	index@(.nv.constant0.triton_poi_fused_mul_0)
        /*00a8*/ 	.short	0x0210
        /*00aa*/ 	.short	0x0034


	//----- nvinfo : EIATTR_SW_WAR
	.align		4
.L_29:
        /*00ac*/ 	.byte	0x04, 0x36
        /*00ae*/ 	.short	(.L_31 - .L_30)
.L_30:
        /*00b0*/ 	.word	0x00000008
.L_31:


//--------------------- .nv.callgraph             --------------------------
	.section	.nv.callgraph,"",@"SHT_CUDA_CALLGRAPH"
	.align	4
	.sectionentsize	8
	.align		4
        /*0000*/ 	.word	0x00000000
	.align		4
        /*0004*/ 	.word	0xffffffff
	.align		4
        /*0008*/ 	.word	0x00000000
	.align		4
        /*000c*/ 	.word	0xfffffffe
	.align		4
        /*0010*/ 	.word	0x00000000
	.align		4
        /*0014*/ 	.word	0xfffffffd
	.align		4
        /*0018*/ 	.word	0x00000000
	.align		4
        /*001c*/ 	.word	0xfffffffc


//--------------------- .text.triton_poi_fused_mul_0 --------------------------
	.section	.text.triton_poi_fused_mul_0,"ax",@progbits
	.align	128
        .global         triton_poi_fused_mul_0
        .type           triton_poi_fused_mul_0,@function
        .size           triton_poi_fused_mul_0,(.L_x_1 - triton_poi_fused_mul_0)
        .other          triton_poi_fused_mul_0,@"STO_CUDA_ENTRY STV_DEFAULT"
triton_poi_fused_mul_0:
.text.triton_poi_fused_mul_0:
[----:B------:R-:W0:Y:S01]  /*0000*/  LDC R1, c[0x0][0x28] ;  /* 0x00000a00ff017b82 */ /* 0x000e220000000800 */
[----:B------:R-:W1:Y:S07]  /*0010*/  S2R R19, SR_TID.X ;  /* 0x0000000000137919 */ /* 0x000e6e0000002100 */
[----:B------:R-:W2:Y:S01]  /*0020*/  LDC.64 R4, c[0x0][0x218] ;  /* 0x00008600ff047b82 */ /* 0x000ea20000000a00 */
[----:B------:R-:W-:Y:S01]  /*0030*/  HFMA2.MMA R14, -RZ, RZ, 0, 0 ;  /* 0x00000000ff0e7435 */ /* 0x000fe200000001ff */
[----:B------:R-:W-:Y:S01]  /*0040*/  CS2R R16, SRZ ;  /* 0x0000000000107805 */ /* 0x000fe2000001ff00 */
[----:B------:R-:W3:Y:S01]  /*0050*/  S2R R15, SR_CTAID.X ;  /* 0x00000000000f7919 */ /* 0x000ee20000002500 */
[----:B------:R-:W-:-:S04]  /*0060*/  ULDC.64 UR4, c[0x0][0x208] ;  /* 0x0000820000047ab9 */ /* 0x000fc80000000a00 */
[----:B------:R-:W4:Y:S01]  /*0070*/  LDC.64 R2, c[0x0][0x210] ;  /* 0x00008400ff027b82 */ /* 0x000f220000000a00 */
[----:B------:R-:W-:-:S07]  /*0080*/  IMAD.MOV.U32 R18, RZ, RZ, RZ ;  /* 0x000000ffff127224 */ /* 0x000fce00078e00ff */
[----:B------:R-:W5:Y:S08]  /*0090*/  LDC.64 R10, c[0x0][0x230] ;  /* 0x00008c00ff0a7b82 */ /* 0x000f700000000a00 */
[----:B------:R-:W5:Y:S01]  /*00a0*/  LDC.64 R12, c[0x0][0x238] ;  /* 0x00008e00ff0c7b82 */ /* 0x000f620000000a00 */
[----:B-1----:R-:W-:Y:S02]  /*00b0*/  LOP3.LUT R0, R19, 0xf, RZ, 0xc0, !PT ;  /* 0x0000000f13007812 */ /* 0x002fe400078ec0ff */
[----:B---3--:R-:W-:-:S02]  /*00c0*/  SHF.R.S32.HI R6, RZ, 0x1b, R15 ;  /* 0x0000001bff067819 */ /* 0x008fc4000001140f */
[----:B------:R-:W-:Y:S02]  /*00d0*/  LEA R15, R15, R0, 0x4 ;  /* 0x000000000f0f7211 */ /* 0x000fe400078e20ff */
[----:B------:R-:W-:Y:S02]  /*00e0*/  SGXT R0, R6, 0x1 ;  /* 0x000000010600781a */ /* 0x000fe40000000200 */
[C---:B------:R-:W-:Y:S02]  /*00f0*/  ISETP.GE.AND P0, PT, R15.reuse, 0x10, PT ;  /* 0x000000100f00780c */ /* 0x040fe40003f06270 */
[----:B------:R-:W-:Y:S02]  /*0100*/  LEA.HI R0, R0, R15, RZ, 0x2 ;  /* 0x0000000f00007211 */ /* 0x000fe400078f10ff */
[----:B------:R-:W-:Y:S02]  /*0110*/  SHF.L.U32 R9, R15, 0x2, RZ ;  /* 0x000000020f097819 */ /* 0x000fe400000006ff */
[----:B------:R-:W-:-:S03]  /*0120*/  LOP3.LUT R0, R0, 0xfffffffc, RZ, 0xc0, !PT ;  /* 0xfffffffc00007812 */ /* 0x000fc600078ec0ff */
[----:B----4-:R-:W-:Y:S01]  /*0130*/  IMAD.WIDE R2, R9, 0x4, R2 ;  /* 0x0000000409027825 */ /* 0x010fe200078e0202 */
[----:B------:R-:W-:Y:S01]  /*0140*/  IADD3 R7, R15, -R0, RZ ;  /* 0x800000000f077210 */ /* 0x000fe20007ffe0ff */
[----:B------:R-:W1:Y:S02]  /*0150*/  LDC.64 R8, c[0x0][0x228] ;  /* 0x00008a00ff087b82 */ /* 0x000e640000000a00 */
[----:B------:R-:W-:Y:S01]  /*0160*/  IMAD.MOV.U32 R0, RZ, RZ, RZ ;  /* 0x000000ffff007224 */ /* 0x000fe200078e00ff */
[----:B------:R-:W3:Y:S01]  /*0170*/  @!P0 LDG.E.EL R14, desc[UR4][R2.64+0x4] ;  /* 0x00000404020e8981 */ /* 0x000ee2000c2e1900 */
[----:B--2---:R-:W-:-:S03]  /*0180*/  IMAD.WIDE R4, R7, 0x4, R4 ;  /* 0x0000000407047825 */ /* 0x004fc600078e0204 */
[----:B------:R-:W2:Y:S01]  /*0190*/  @!P0 LDG.E.EL R16, desc[UR4][R2.64+0x8] ;  /* 0x0000080402108981 */ /* 0x000ea2000c2e1900 */
[----:B------:R-:W4:Y:S03]  /*01a0*/  LDC.64 R6, c[0x0][0x220] ;  /* 0x00008800ff067b82 */ /* 0x000f260000000a00 */
[----:B------:R-:W3:Y:S04]  /*01b0*/  @!P0 LDG.E.EL R17, desc[UR4][R4.64] ;  /* 0x0000000404118981 */ /* 0x000ee8000c2e1900 */
[----:B------:R-:W2:Y:S04]  /*01c0*/  @!P0 LDG.E.EL R0, desc[UR4][R2.64] ;  /* 0x0000000402008981 */ /* 0x000ea8000c2e1900 */
[----:B------:R5:W2:Y:S01]  /*01d0*/  @!P0 LDG.E.EL R18, desc[UR4][R2.64+0xc] ;  /* 0x00000c0402128981 */ /* 0x000aa2000c2e1900 */
[----:B------:R-:W-:-:S04]  /*01e0*/  LOP3.LUT P0, RZ, R19, 0x10, RZ, 0xc0, !PT ;  /* 0x0000001013ff7812 */ /* 0x000fc8000780c0ff */
[C---:B------:R-:W-:Y:S01]  /*01f0*/  ISETP.LT.AND P0, PT, R15.reuse, 0x10, !P0 ;  /* 0x000000100f00780c */ /* 0x040fe20004701270 */
[----:B-----5:R-:W-:-:S04]  /*0200*/  IMAD.WIDE R2, R15, 0x4, R10 ;  /* 0x000000040f027825 */ /* 0x020fc800078e020a */
[----:B----4-:R-:W-:-:S04]  /*0210*/  IMAD.WIDE R4, R15, 0x4, R6 ;  /* 0x000000040f047825 */ /* 0x010fc800078e0206 */
[----:B-1----:R-:W-:-:S04]  /*0220*/  IMAD.WIDE R6, R15, 0x4, R8 ;  /* 0x000000040f067825 */ /* 0x002fc800078e0208 */
[----:B0-----:R-:W-:-:S04]  /*0230*/  IMAD.WIDE R8, R15, 0x4, R12 ;  /* 0x000000040f087825 */ /* 0x001fc800078e020c */
[-C--:B---3--:R-:W-:Y:S01]  /*0240*/  FMUL R21, R14, R17.reuse ;  /* 0x000000110e157220 */ /* 0x088fe20000400000 */
[----:B--2---:R-:W-:Y:S01]  /*0250*/  FMUL R11, R16, R17 ;  /* 0x00000011100b7220 */ /* 0x004fe20000400000 */
[----:B------:R-:W-:-:S05]  /*0260*/  FMUL R19, R17, R0 ;  /* 0x0000000011137220 */ /* 0x000fca0000400000 */
[----:B------:R0:W-:Y:S04]  /*0270*/  @P0 STG.E desc[UR4][R4.64], R19 ;  /* 0x0000001304000986 */ /* 0x0001e8000c101904 */
[----:B------:R0:W-:Y:S01]  /*0280*/  @P0 STG.E desc[UR4][R6.64], R21 ;  /* 0x0000001506000986 */ /* 0x0001e2000c101904 */
[----:B------:R-:W-:-:S03]  /*0290*/  FMUL R17, R18, R17 ;  /* 0x0000001112117220 */ /* 0x000fc60000400000 */
[----:B------:R0:W-:Y:S02]  /*02a0*/  @P0 STG.E desc[UR4][R2.64], R11 ;  /* 0x0000000b02000986 */ /* 0x0001e4000c101904 */
[----:B0-----:R-:W-:Y:S05]  /*02b0*/  @!P0 EXIT ;  /* 0x000000000000894d */ /* 0x001fea0003800000 */
[----:B------:R-:W-:Y:S01]  /*02c0*/  STG.E desc[UR4][R8.64], R17 ;  /* 0x0000001108007986 */ /* 0x000fe2000c101904 */
[----:B------:R-:W-:Y:S05]  /*02d0*/  EXIT ;  /* 0x000000000000794d */ /* 0x000fea0003800000 */
.L_x_0:
[----:B------:R-:W-:-:S00]  /*02e0*/  BRA `(.L_x_0) ;  /* 0xfffffffc00fc7947 */ /* 0x000fc0000383ffff */
[----:B------:R-:W-:-:S00]  /*02f0*/  NOP ;  /* 0x0000000000007918 */ /* 0x000fc00000000000 */
        /* <DEDUP_REMOVED lines=8> */
.L_x_1:


//--------------------- .nv.constant0.triton_poi_fused_mul_0 --------------------------
	.section	.nv.constant0.triton_poi_fused_mul_0,"a",@progbits
	.sectionflags	@""
	.align	4
.nv.constant0.triton_poi_fused_mul_0:
	.zero		580
